//
// Generated by NVIDIA NVVM Compiler
//
// Compiler Build ID: CL-36424714
// Cuda compilation tools, release 13.0, V13.0.88
// Based on NVVM 20.0.0
//

.version 9.0
.target sm_100
.address_size 64

	// .globl	_Z5hellov
.extern .func  (.param .b32 func_retval0) vprintf
(
	.param .b64 vprintf_param_0,
	.param .b64 vprintf_param_1
)
;
.global .align 1 .b8 $str[94] = {71, 108, 111, 98, 97, 108, 32, 66, 73, 68, 32, 58, 32, 37, 100, 124, 32, 71, 108, 111, 98, 97, 108, 32, 84, 73, 68, 32, 61, 32, 37, 100, 32, 124, 73, 32, 97, 109, 32, 116, 104, 114, 101, 97, 100, 32, 40, 37, 100, 44, 32, 37, 100, 44, 32, 37, 100, 41, 32, 111, 102, 32, 98, 108, 111, 99, 107, 32, 40, 37, 100, 44, 32, 37, 100, 44, 32, 37, 100, 41, 32, 105, 110, 32, 116, 104, 101, 32, 103, 114, 105, 100, 10};

.visible .entry _Z5hellov()
{
	.local .align 16 .b8 	__local_depot0[32];
	.reg .b64 	%SP;
	.reg .b64 	%SPL;
	.reg .b32 	%r<19>;
	.reg .b64 	%rd<5>;

	mov.u64 	%SPL, __local_depot0;
	cvta.local.u64 	%SP, %SPL;
	add.u64 	%rd1, %SP, 0;
	add.u64 	%rd2, %SPL, 0;
	mov.u32 	%r1, %ctaid.z;
	mov.u32 	%r2, %nctaid.x;
	mov.u32 	%r3, %nctaid.y;
	mov.u32 	%r4, %ctaid.y;
	mov.u32 	%r5, %ctaid.x;
	mad.lo.s32 	%r6, %r3, %r1, %r4;
	mad.lo.s32 	%r7, %r6, %r2, %r5;
	mov.u32 	%r8, %ntid.x;
	mov.u32 	%r9, %ntid.y;
	mov.u32 	%r10, %ntid.z;
	mov.u32 	%r11, %tid.z;
	mov.u32 	%r12, %tid.y;
	mov.u32 	%r13, %tid.x;
	mad.lo.s32 	%r14, %r7, %r10, %r11;
	mad.lo.s32 	%r15, %r14, %r9, %r12;
	mad.lo.s32 	%r16, %r15, %r8, %r13;
	st.local.v4.u32 	[%rd2], {%r7, %r16, %r13, %r12};
	st.local.v4.u32 	[%rd2+16], {%r11, %r5, %r4, %r1};
	mov.u64 	%rd3, $str;
	cvta.global.u64 	%rd4, %rd3;
	{ // callseq 0, 0
	.param .b64 param0;
	st.param.b64 	[param0], %rd4;
	.param .b64 param1;
	st.param.b64 	[param1], %rd1;
	.param .b32 retval0;
	call.uni (retval0), 
	vprintf, 
	(
	param0, 
	param1
	);
	ld.param.b32 	%r17, [retval0];
	} // callseq 0
	ret;

}


// ===== COMPILED SASS (sm_100) =====

	.target	sm_100

	.elftype	@"ET_EXEC"


//--------------------- .note.nv.tkinfo           --------------------------
	.section	.note.nv.tkinfo,"",@"SHT_NOTE"
	.sectionflags	@"SHF_NOTE_NV_TKINFO"
	.tkinfo
        /*0018*/ 	.word	0x00000002
        /*0030*/ 	.string	""
        /*0030*/ 	.string	"ptxas"
        /*0030*/ 	.string	"Cuda compilation tools, release 13.0, V13.0.88"
        /*0030*/ 	.string	"Build cuda_13.0.r13.0/compiler.36424714_0"
        /*0030*/ 	.string	"-arch sm_100 -m 64 "



//--------------------- .note.nv.cuinfo           --------------------------
	.section	.note.nv.cuinfo,"",@"SHT_NOTE"
	.sectionflags	@"SHF_NOTE_NV_CUINFO"
        /*0018*/ 	.short	0x0002
        /*001a*/ 	.short	0x0064
        /*001c*/ 	.short	0x0082
	.zero		2


//--------------------- .nv.info                  --------------------------
	.section	.nv.info,"",@"SHT_CUDA_INFO"
	.align	4


	//----- nvinfo : EIATTR_REGCOUNT
	.align		4
        /*0000*/ 	.byte	0x04, 0x2f
        /*0002*/ 	.short	(.L_2 - .L_1)
	.align		4
.L_1:
        /*0004*/ 	.word	index@(_Z5hellov)
        /*0008*/ 	.word	0x00000018


	//----- nvinfo : EIATTR_FRAME_SIZE
	.align		4
.L_2:
        /*000c*/ 	.byte	0x04, 0x11
        /*000e*/ 	.short	(.L_4 - .L_3)
	.align		4
.L_3:
        /*0010*/ 	.word	index@(_Z5hellov)
        /*0014*/ 	.word	0x00000020


	//----- nvinfo : EIATTR_MIN_STACK_SIZE
	.align		4
.L_4:
        /*0018*/ 	.byte	0x04, 0x12
        /*001a*/ 	.short	(.L_6 - .L_5)
	.align		4
.L_5:
        /*001c*/ 	.word	index@(_Z5hellov)
        /*0020*/ 	.word	0x00000020
.L_6:


//--------------------- .nv.compat                --------------------------
	.section	.nv.compat,"",@"SHT_CUDA_COMPAT_INFO"
	.align	4
        /*0000*/ 	.byte	0x02, 0x09, 0x00, 0x00, 0x02, 0x02, 0x01, 0x00, 0x02, 0x05, 0x05, 0x00, 0x03, 0x07, 0x01, 0x01
        /*0010*/ 	.byte	0x02, 0x03, 0x00, 0x00, 0x02, 0x06, 0x01, 0x00, 0x04, 0x0b, 0x08, 0x00, 0x09, 0x00, 0x00, 0x00
        /*0020*/ 	.byte	0x00, 0x00, 0x00, 0x00


//--------------------- .nv.info._Z5hellov        --------------------------
	.section	.nv.info._Z5hellov,"",@"SHT_CUDA_INFO"
	.sectionflags	@""
	.align	4


	//----- nvinfo : EIATTR_CUDA_API_VERSION
	.align		4
        /*0000*/ 	.byte	0x04, 0x37
        /*0002*/ 	.short	(.L_8 - .L_7)
.L_7:
        /*0004*/ 	.word	0x00000082


	//----- nvinfo : EIATTR_SPARSE_MMA_MASK
	.align		4
.L_8:
        /*0008*/ 	.byte	0x03, 0x50
        /*000a*/ 	.short	0x0000


	//----- nvinfo : EIATTR_MAXREG_COUNT
	.align		4
        /*000c*/ 	.byte	0x03, 0x1b
        /*000e*/ 	.short	0x00ff


	//----- nvinfo : EIATTR_EXTERNS
	.align		4
        /*0010*/ 	.byte	0x04, 0x0f
        /*0012*/ 	.short	(.L_10 - .L_9)


	//   ....[0]....
	.align		4
.L_9:
        /*0014*/ 	.word	index@(vprintf)


	//----- nvinfo : EIATTR_MERCURY_ISA_VERSION
	.align		4
.L_10:
        /*0018*/ 	.byte	0x03, 0x5f
        /*001a*/ 	.short	0x0101


	//----- nvinfo : EIATTR_VRC_CTA_INIT_COUNT
	.align		4
        /*001c*/ 	.byte	0x02, 0x4a
	.zero		1
	.zero		1


	//----- nvinfo : EIATTR_SYSCALL_OFFSETS
	.align		4
        /*0020*/ 	.byte	0x04, 0x46
        /*0022*/ 	.short	(.L_12 - .L_11)


	//   ....[0]....
.L_11:
        /*0024*/ 	.word	0x000001e0


	//----- nvinfo : EIATTR_EXIT_INSTR_OFFSETS
	.align		4
.L_12:
        /*0028*/ 	.byte	0x04, 0x1c
        /*002a*/ 	.short	(.L_14 - .L_13)


	//   ....[0]....
.L_13:
        /*002c*/ 	.word	0x000001f0


	//----- nvinfo : EIATTR_SW_WAR
	.align		4
.L_14:
        /*0030*/ 	.byte	0x04, 0x36
        /*0032*/ 	.short	(.L_16 - .L_15)
.L_15:
        /*0034*/ 	.word	0x00000008
.L_16:


//--------------------- .nv.callgraph             --------------------------
	.section	.nv.callgraph,"",@"SHT_CUDA_CALLGRAPH"
	.align	4
	.sectionentsize	8
	.align		4
        /*0000*/ 	.word	0x00000000
	.align		4
        /*0004*/ 	.word	0xffffffff
	.align		4
        /*0008*/ 	.word	index@(_Z5hellov)
	.align		4
        /*000c*/ 	.word	index@(vprintf)
	.align		4
        /*0010*/ 	.word	0x00000000
	.align		4
        /*0014*/ 	.word	0xfffffffe
	.align		4
        /*0018*/ 	.word	0x00000000
	.align		4
        /*001c*/ 	.word	0xfffffffd
	.align		4
        /*0020*/ 	.word	0x00000000
	.align		4
        /*0024*/ 	.word	0xfffffffc


//--------------------- .nv.constant4             --------------------------
	.section	.nv.constant4,"a",@progbits
	.align	8
	.align		8
.nv.constant4:
        /*0000*/ 	.dword	vprintf
	.align		8
        /*0008*/ 	.dword	$str


//--------------------- .text._Z5hellov           --------------------------
	.section	.text._Z5hellov,"ax",@progbits
	.align	128
        .global         _Z5hellov
        .type           _Z5hellov,@function
        .size           _Z5hellov,(.L_x_2 - _Z5hellov)
        .other          _Z5hellov,@"STO_CUDA_ENTRY STV_DEFAULT"
_Z5hellov:
.text._Z5hellov:
[----:B------:R-:W0:Y:S01]  /*0000*/  LDC R1, c[0x0][0x37c] ;  /* 0x0000df00ff017b82 */ /* 0x000e220000000800 */
[----:B------:R-:W1:Y:S01]  /*0010*/  S2R R15, SR_CTAID.Z ;  /* 0x00000000000f7919 */ /* 0x000e620000002700 */
[----:B------:R-:W2:Y:S01]  /*0020*/  LDCU UR5, c[0x0][0x2fc] ;  /* 0x00005f80ff0577ac */ /* 0x000ea20008000800 */
[----:B0-----:R-:W-:Y:S01]  /*0030*/  IADD3 R1, PT, PT, R1, -0x20, RZ ;  /* 0xffffffe001017810 */ /* 0x001fe20007ffe0ff */
[----:B------:R-:W1:Y:S01]  /*0040*/  S2R R14, SR_CTAID.Y ;  /* 0x00000000000e7919 */ /* 0x000e620000002600 */
[----:B------:R-:W0:Y:S01]  /*0050*/  LDCU UR4, c[0x0][0x370] ;  /* 0x00006e00ff0477ac */ /* 0x000e220008000800 */
[----:B------:R-:W0:Y:S01]  /*0060*/  S2R R13, SR_CTAID.X ;  /* 0x00000000000d7919 */ /* 0x000e220000002500 */
[----:B------:R-:W1:Y:S01]  /*0070*/  LDCU UR6, c[0x0][0x374] ;  /* 0x00006e80ff0677ac */ /* 0x000e620008000800 */
[----:B------:R-:W3:Y:S01]  /*0080*/  S2R R12, SR_TID.Z ;  /* 0x00000000000c7919 */ /* 0x000ee20000002300 */
[----:B------:R-:W4:Y:S01]  /*0090*/  LDCU UR7, c[0x0][0x360] ;  /* 0x00006c00ff0777ac */ /* 0x000f220008000800 */
[----:B------:R-:W5:Y:S01]  /*00a0*/  S2R R11, SR_TID.Y ;  /* 0x00000000000b7919 */ /* 0x000f620000002200 */
[----:B------:R-:W5:Y:S01]  /*00b0*/  LDCU UR8, c[0x0][0x364] ;  /* 0x00006c80ff0877ac */ /* 0x000f620008000800 */
[----:B------:R-:W4:Y:S01]  /*00c0*/  S2R R10, SR_TID.X ;  /* 0x00000000000a7919 */ /* 0x000f220000002100 */
[----:B------:R-:W3:Y:S01]  /*00d0*/  LDCU UR9, c[0x0][0x368] ;  /* 0x00006d00ff0977ac */ /* 0x000ee20008000800 */
[----:B-1----:R-:W-:-:S04]  /*00e0*/  IMAD R8, R15, UR6, R14 ;  /* 0x000000060f087c24 */ /* 0x002fc8000f8e020e */
[----:B0-----:R-:W-:Y:S01]  /*00f0*/  IMAD R8, R8, UR4, R13 ;  /* 0x0000000408087c24 */ /* 0x001fe2000f8e020d */
[----:B------:R-:W0:Y:S03]  /*0100*/  LDCU UR4, c[0x0][0x2f8] ;  /* 0x00005f00ff0477ac */ /* 0x000e260008000800 */
[----:B---3--:R-:W-:Y:S01]  /*0110*/  IMAD R0, R8, UR9, R12 ;  /* 0x0000000908007c24 */ /* 0x008fe2000f8e020c */
[----:B------:R1:W-:Y:S03]  /*0120*/  STL.128 [R1+0x10], R12 ;  /* 0x0000100c01007387 */ /* 0x0003e60000100c00 */
[----:B-----5:R-:W-:Y:S01]  /*0130*/  IMAD R9, R0, UR8, R11 ;  /* 0x0000000800097c24 */ /* 0x020fe2000f8e020b */
[----:B------:R-:W-:-:S03]  /*0140*/  MOV R0, 0x0 ;  /* 0x0000000000007802 */ /* 0x000fc60000000f00 */
[----:B----4-:R-:W-:Y:S01]  /*0150*/  IMAD R9, R9, UR7, R10 ;  /* 0x0000000709097c24 */ /* 0x010fe2000f8e020a */
[----:B------:R1:W3:Y:S01]  /*0160*/  LDC.64 R2, c[0x4][R0] ;  /* 0x0100000000027b82 */ /* 0x0002e20000000a00 */
[----:B------:R-:W4:Y:S03]  /*0170*/  LDCU.64 UR6, c[0x4][0x8] ;  /* 0x01000100ff0677ac */ /* 0x000f260008000a00 */
[----:B------:R1:W-:Y:S01]  /*0180*/  STL.128 [R1], R8 ;  /* 0x0000000801007387 */ /* 0x0003e20000100c00 */
[----:B0-----:R-:W-:-:S04]  /*0190*/  IADD3 R6, P0, PT, R1, UR4, RZ ;  /* 0x0000000401067c10 */ /* 0x001fc8000ff1e0ff */
[----:B--2---:R-:W-:Y:S02]  /*01a0*/  IADD3.X R7, PT, PT, RZ, UR5, RZ, P0, !PT ;  /* 0x00000005ff077c10 */ /* 0x004fe400087fe4ff */
[----:B----4-:R-:W-:Y:S02]  /*01b0*/  MOV R4, UR6 ;  /* 0x0000000600047c02 */ /* 0x010fe40008000f00 */
[----:B-1----:R-:W-:-:S07]  /*01c0*/  MOV R5, UR7 ;  /* 0x0000000700057c02 */ /* 0x002fce0008000f00 */
[----:B------:R-:W-:-:S07]  /*01d0*/  LEPC R20, `(.L_x_0) ;  /* 0x000000001014794e */ /* 0x000fce0000000000 */
[----:B---3--:R-:W-:Y:S05]  /*01e0*/  CALL.ABS.NOINC R2 ;  /* 0x0000000002007343 */ /* 0x008fea0003c00000 */
.L_x_0:
[----:B------:R-:W-:Y:S05]  /*01f0*/  EXIT ;  /* 0x000000000000794d */ /* 0x000fea0003800000 */
.L_x_1:
[----:B------:R-:W-:-:S00]  /*0200*/  BRA `(.L_x_1) ;  /* 0xfffffffc00fc7947 */ /* 0x000fc0000383ffff */
[----:B------:R-:W-:-:S00]  /*0210*/  NOP ;  /* 0x0000000000007918 */ /* 0x000fc00000000000 */
        /* <DEDUP_REMOVED lines=14> */
.L_x_2:


//--------------------- .nv.global.init           --------------------------
	.section	.nv.global.init,"aw",@progbits
.nv.global.init:
	.type		$str,@object
	.size		$str,(.L_0 - $str)
$str:
        /*0000*/ 	.byte	0x47, 0x6c, 0x6f, 0x62, 0x61, 0x6c, 0x20, 0x42, 0x49, 0x44, 0x20, 0x3a, 0x20, 0x25, 0x64, 0x7c
        /*0010*/ 	.byte	0x20, 0x47, 0x6c, 0x6f, 0x62, 0x61, 0x6c, 0x20, 0x54, 0x49, 0x44, 0x20, 0x3d, 0x20, 0x25, 0x64
        /*0020*/ 	.byte	0x20, 0x7c, 0x49, 0x20, 0x61, 0x6d, 0x20, 0x74, 0x68, 0x72, 0x65, 0x61, 0x64, 0x20, 0x28, 0x25
        /*0030*/ 	.byte	0x64, 0x2c, 0x20, 0x25, 0x64, 0x2c, 0x20, 0x25, 0x64, 0x29, 0x20, 0x6f, 0x66, 0x20, 0x62, 0x6c
        /*0040*/ 	.byte	0x6f, 0x63, 0x6b, 0x20, 0x28, 0x25, 0x64, 0x2c, 0x20, 0x25, 0x64, 0x2c, 0x20, 0x25, 0x64, 0x29
        /*0050*/ 	.byte	0x20, 0x69, 0x6e, 0x20, 0x74, 0x68, 0x65, 0x20, 0x67, 0x72, 0x69, 0x64, 0x0a, 0x00
.L_0:


//--------------------- .nv.shared.reserved.0     --------------------------
	.section	.nv.shared.reserved.0,"aw",@nobits
	.weak		__nv_reservedSMEM_offset_0_alias
	.size		__nv_reservedSMEM_offset_0_alias, 0, 64
	.other		__nv_reservedSMEM_offset_0_alias,@"STO_CUDA_RESERVED_SHARED STV_DEFAULT"
__nv_reservedSMEM_offset_0_alias:
	.zero		0
	.zero		64


//--------------------- .nv.constant0._Z5hellov   --------------------------
	.section	.nv.constant0._Z5hellov,"a",@progbits
	.sectionflags	@""
	.align	4
.nv.constant0._Z5hellov:
	.zero		896


//--------------------- SYMBOLS --------------------------

	.type		.nv.reservedSmem.offset0,@object
	.size		.nv.reservedSmem.offset0,0x4
	.type		vprintf,@function
